//
// Generated by NVIDIA NVVM Compiler
//
// Compiler Build ID: CL-36424714
// Cuda compilation tools, release 13.0, V13.0.88
// Based on NVVM 20.0.0
//

.version 9.0
.target sm_100
.address_size 64

	// .globl	_Z12gaussianBlurPhS_jjPfi
.extern .func  (.param .b32 func_retval0) vprintf
(
	.param .b64 vprintf_param_0,
	.param .b64 vprintf_param_1
)
;
.global .align 1 .b8 $str[17] = {112, 105, 120, 101, 108, 32, 118, 97, 108, 117, 101, 58, 32, 37, 102, 32};

.visible .entry _Z12gaussianBlurPhS_jjPfi(
	.param .u64 .ptr .align 1 _Z12gaussianBlurPhS_jjPfi_param_0,
	.param .u64 .ptr .align 1 _Z12gaussianBlurPhS_jjPfi_param_1,
	.param .u32 _Z12gaussianBlurPhS_jjPfi_param_2,
	.param .u32 _Z12gaussianBlurPhS_jjPfi_param_3,
	.param .u64 .ptr .align 1 _Z12gaussianBlurPhS_jjPfi_param_4,
	.param .u32 _Z12gaussianBlurPhS_jjPfi_param_5
)
{
	.local .align 8 .b8 	__local_depot0[8];
	.reg .b64 	%SP;
	.reg .b64 	%SPL;
	.reg .pred 	%p<4>;
	.reg .b16 	%rs<2>;
	.reg .b32 	%r<16>;
	.reg .b64 	%rd<10>;

	mov.u64 	%SPL, __local_depot0;
	cvta.local.u64 	%SP, %SPL;
	ld.param.u64 	%rd1, [_Z12gaussianBlurPhS_jjPfi_param_1];
	ld.param.u32 	%r4, [_Z12gaussianBlurPhS_jjPfi_param_2];
	ld.param.u32 	%r3, [_Z12gaussianBlurPhS_jjPfi_param_3];
	mov.u32 	%r6, %ctaid.x;
	shl.b32 	%r7, %r6, 4;
	mov.u32 	%r8, %tid.x;
	add.s32 	%r1, %r7, %r8;
	mov.u32 	%r9, %ctaid.y;
	shl.b32 	%r10, %r9, 4;
	mov.u32 	%r11, %tid.y;
	add.s32 	%r12, %r10, %r11;
	setp.ge.u32 	%p1, %r1, %r3;
	setp.ge.u32 	%p2, %r12, %r4;
	or.pred  	%p3, %p1, %p2;
	@%p3 bra 	$L__BB0_2;
	add.u64 	%rd2, %SP, 0;
	add.u64 	%rd3, %SPL, 0;
	cvta.to.global.u64 	%rd4, %rd1;
	mad.lo.s32 	%r13, %r3, %r12, %r1;
	mov.b64 	%rd5, 0;
	st.local.u64 	[%rd3], %rd5;
	mov.u64 	%rd6, $str;
	cvta.global.u64 	%rd7, %rd6;
	{ // callseq 0, 0
	.param .b64 param0;
	st.param.b64 	[param0], %rd7;
	.param .b64 param1;
	st.param.b64 	[param1], %rd2;
	.param .b32 retval0;
	call.uni (retval0), 
	vprintf, 
	(
	param0, 
	param1
	);
	ld.param.b32 	%r14, [retval0];
	} // callseq 0
	cvt.s64.s32 	%rd8, %r13;
	add.s64 	%rd9, %rd4, %rd8;
	mov.b16 	%rs1, 0;
	st.global.u8 	[%rd9], %rs1;
$L__BB0_2:
	ret;

}
	// .globl	_Z11sobelFilterPhS_jj
.visible .entry _Z11sobelFilterPhS_jj(
	.param .u64 .ptr .align 1 _Z11sobelFilterPhS_jj_param_0,
	.param .u64 .ptr .align 1 _Z11sobelFilterPhS_jj_param_1,
	.param .u32 _Z11sobelFilterPhS_jj_param_2,
	.param .u32 _Z11sobelFilterPhS_jj_param_3
)
{
	.reg .pred 	%p<11>;
	.reg .b16 	%rs<5>;
	.reg .b32 	%r<45>;
	.reg .b32 	%f<6>;
	.reg .b64 	%rd<23>;

	ld.param.u64 	%rd1, [_Z11sobelFilterPhS_jj_param_0];
	ld.param.u64 	%rd2, [_Z11sobelFilterPhS_jj_param_1];
	ld.param.u32 	%r5, [_Z11sobelFilterPhS_jj_param_2];
	ld.param.u32 	%r4, [_Z11sobelFilterPhS_jj_param_3];
	mov.u32 	%r6, %ctaid.x;
	shl.b32 	%r7, %r6, 4;
	mov.u32 	%r8, %tid.x;
	add.s32 	%r1, %r7, %r8;
	mov.u32 	%r9, %ctaid.y;
	shl.b32 	%r10, %r9, 4;
	mov.u32 	%r11, %tid.y;
	add.s32 	%r12, %r10, %r11;
	setp.ge.u32 	%p1, %r1, %r4;
	setp.ge.u32 	%p2, %r12, %r5;
	or.pred  	%p3, %p1, %p2;
	@%p3 bra 	$L__BB1_3;
	setp.lt.s32 	%p4, %r1, 1;
	setp.eq.s32 	%p5, %r12, 0;
	or.pred  	%p6, %p4, %p5;
	add.s32 	%r13, %r4, -1;
	setp.ge.u32 	%p7, %r1, %r13;
	or.pred  	%p8, %p6, %p7;
	add.s32 	%r14, %r5, -1;
	setp.ge.u32 	%p9, %r12, %r14;
	or.pred  	%p10, %p9, %p8;
	@%p10 bra 	$L__BB1_3;
	mul.lo.s32 	%r15, %r4, %r12;
	add.s32 	%r16, %r15, %r1;
	cvta.to.global.u64 	%rd3, %rd1;
	sub.s32 	%r17, %r15, %r4;
	add.s32 	%r18, %r17, %r1;
	add.s32 	%r19, %r18, -1;
	cvt.u64.u32 	%rd4, %r19;
	add.s64 	%rd5, %rd3, %rd4;
	ld.global.u8 	%r20, [%rd5];
	add.s32 	%r21, %r16, -1;
	cvt.u64.u32 	%rd6, %r21;
	add.s64 	%rd7, %rd3, %rd6;
	ld.global.u8 	%rs1, [%rd7];
	mul.wide.u16 	%r22, %rs1, 2;
	add.s32 	%r23, %r21, %r4;
	cvt.u64.u32 	%rd8, %r23;
	add.s64 	%rd9, %rd3, %rd8;
	ld.global.u8 	%r24, [%rd9];
	add.s32 	%r25, %r24, %r20;
	add.s32 	%r26, %r22, %r25;
	add.s32 	%r27, %r18, 1;
	cvt.u64.u32 	%rd10, %r27;
	add.s64 	%rd11, %rd3, %rd10;
	ld.global.u8 	%r28, [%rd11];
	sub.s32 	%r29, %r28, %r26;
	add.s32 	%r30, %r16, 1;
	cvt.u64.u32 	%rd12, %r30;
	add.s64 	%rd13, %rd3, %rd12;
	ld.global.u8 	%rs2, [%rd13];
	mul.wide.u16 	%r31, %rs2, 2;
	add.s32 	%r32, %r29, %r31;
	add.s32 	%r33, %r23, 2;
	cvt.u64.u32 	%rd14, %r33;
	add.s64 	%rd15, %rd3, %rd14;
	ld.global.u8 	%r34, [%rd15];
	add.s32 	%r35, %r32, %r34;
	cvt.rn.f32.s32 	%f1, %r35;
	cvt.u64.u32 	%rd16, %r18;
	add.s64 	%rd17, %rd3, %rd16;
	ld.global.u8 	%rs3, [%rd17];
	mul.wide.u16 	%r36, %rs3, 2;
	add.s32 	%r37, %r16, %r4;
	cvt.u64.u32 	%rd18, %r37;
	add.s64 	%rd19, %rd3, %rd18;
	ld.global.u8 	%rs4, [%rd19];
	add.s32 	%r38, %r36, %r20;
	add.s32 	%r39, %r38, %r28;
	mul.wide.u16 	%r40, %rs4, 2;
	add.s32 	%r41, %r40, %r24;
	add.s32 	%r42, %r41, %r34;
	sub.s32 	%r43, %r39, %r42;
	cvt.rn.f32.s32 	%f2, %r43;
	mul.f32 	%f3, %f2, %f2;
	fma.rn.f32 	%f4, %f1, %f1, %f3;
	sqrt.rn.f32 	%f5, %f4;
	cvt.rzi.u32.f32 	%r44, %f5;
	cvt.s64.s32 	%rd20, %r16;
	cvta.to.global.u64 	%rd21, %rd2;
	add.s64 	%rd22, %rd21, %rd20;
	st.global.u8 	[%rd22], %r44;
$L__BB1_3:
	ret;

}


// ===== COMPILED SASS (sm_100) =====

	.target	sm_100

	.elftype	@"ET_EXEC"


//--------------------- .note.nv.tkinfo           --------------------------
	.section	.note.nv.tkinfo,"",@"SHT_NOTE"
	.sectionflags	@"SHF_NOTE_NV_TKINFO"
	.tkinfo
        /*0018*/ 	.word	0x00000002
        /*0030*/ 	.string	""
        /*0030*/ 	.string	"ptxas"
        /*0030*/ 	.string	"Cuda compilation tools, release 13.0, V13.0.88"
        /*0030*/ 	.string	"Build cuda_13.0.r13.0/compiler.36424714_0"
        /*0030*/ 	.string	"-arch sm_100 -m 64 "



//--------------------- .note.nv.cuinfo           --------------------------
	.section	.note.nv.cuinfo,"",@"SHT_NOTE"
	.sectionflags	@"SHF_NOTE_NV_CUINFO"
        /*0018*/ 	.short	0x0002
        /*001a*/ 	.short	0x0064
        /*001c*/ 	.short	0x0082
	.zero		2


//--------------------- .nv.info                  --------------------------
	.section	.nv.info,"",@"SHT_CUDA_INFO"
	.align	4


	//----- nvinfo : EIATTR_REGCOUNT
	.align		4
        /*0000*/ 	.byte	0x04, 0x2f
        /*0002*/ 	.short	(.L_2 - .L_1)
	.align		4
.L_1:
        /*0004*/ 	.word	index@(_Z12gaussianBlurPhS_jjPfi)
        /*0008*/ 	.word	0x00000018


	//----- nvinfo : EIATTR_FRAME_SIZE
	.align		4
.L_2:
        /*000c*/ 	.byte	0x04, 0x11
        /*000e*/ 	.short	(.L_4 - .L_3)
	.align		4
.L_3:
        /*0010*/ 	.word	index@(_Z12gaussianBlurPhS_jjPfi)
        /*0014*/ 	.word	0x00000008


	//----- nvinfo : EIATTR_REGCOUNT
	.align		4
.L_4:
        /*0018*/ 	.byte	0x04, 0x2f
        /*001a*/ 	.short	(.L_6 - .L_5)
	.align		4
.L_5:
        /*001c*/ 	.word	index@(_Z11sobelFilterPhS_jj)
        /*0020*/ 	.word	0x00000013


	//----- nvinfo : EIATTR_FRAME_SIZE
	.align		4
.L_6:
        /*0024*/ 	.byte	0x04, 0x11
        /*0026*/ 	.short	(.L_8 - .L_7)
	.align		4
.L_7:
        /*0028*/ 	.word	index@($__internal_0_$__cuda_sm20_sqrt_rn_f32_slowpath)
        /*002c*/ 	.word	0x00000000


	//----- nvinfo : EIATTR_FRAME_SIZE
	.align		4
.L_8:
        /*0030*/ 	.byte	0x04, 0x11
        /*0032*/ 	.short	(.L_10 - .L_9)
	.align		4
.L_9:
        /*0034*/ 	.word	index@(_Z11sobelFilterPhS_jj)
        /*0038*/ 	.word	0x00000000


	//----- nvinfo : EIATTR_MIN_STACK_SIZE
	.align		4
.L_10:
        /*003c*/ 	.byte	0x04, 0x12
        /*003e*/ 	.short	(.L_12 - .L_11)
	.align		4
.L_11:
        /*0040*/ 	.word	index@(_Z11sobelFilterPhS_jj)
        /*0044*/ 	.word	0x00000000


	//----- nvinfo : EIATTR_MIN_STACK_SIZE
	.align		4
.L_12:
        /*0048*/ 	.byte	0x04, 0x12
        /*004a*/ 	.short	(.L_14 - .L_13)
	.align		4
.L_13:
        /*004c*/ 	.word	index@(_Z12gaussianBlurPhS_jjPfi)
        /*0050*/ 	.word	0x00000008
.L_14:


//--------------------- .nv.compat                --------------------------
	.section	.nv.compat,"",@"SHT_CUDA_COMPAT_INFO"
	.align	4
        /*0000*/ 	.byte	0x02, 0x09, 0x00, 0x00, 0x02, 0x02, 0x01, 0x00, 0x02, 0x05, 0x05, 0x00, 0x03, 0x07, 0x01, 0x01
        /*0010*/ 	.byte	0x02, 0x03, 0x00, 0x00, 0x02, 0x06, 0x01, 0x00, 0x04, 0x0b, 0x08, 0x00, 0x01, 0x00, 0x00, 0x00
        /*0020*/ 	.byte	0x00, 0x00, 0x00, 0x00


//--------------------- .nv.info._Z11sobelFilterPhS_jj --------------------------
	.section	.nv.info._Z11sobelFilterPhS_jj,"",@"SHT_CUDA_INFO"
	.sectionflags	@""
	.align	4


	//----- nvinfo : EIATTR_CUDA_API_VERSION
	.align		4
        /*0000*/ 	.byte	0x04, 0x37
        /*0002*/ 	.short	(.L_16 - .L_15)
.L_15:
        /*0004*/ 	.word	0x00000082


	//----- nvinfo : EIATTR_KPARAM_INFO
	.align		4
.L_16:
        /*0008*/ 	.byte	0x04, 0x17
        /*000a*/ 	.short	(.L_18 - .L_17)
.L_17:
        /*000c*/ 	.word	0x00000000
        /*0010*/ 	.short	0x0003
        /*0012*/ 	.short	0x0014
        /*0014*/ 	.byte	0x00, 0xf0, 0x11, 0x00


	//----- nvinfo : EIATTR_KPARAM_INFO
	.align		4
.L_18:
        /*0018*/ 	.byte	0x04, 0x17
        /*001a*/ 	.short	(.L_20 - .L_19)
.L_19:
        /*001c*/ 	.word	0x00000000
        /*0020*/ 	.short	0x0002
        /*0022*/ 	.short	0x0010
        /*0024*/ 	.byte	0x00, 0xf0, 0x11, 0x00


	//----- nvinfo : EIATTR_KPARAM_INFO
	.align		4
.L_20:
        /*0028*/ 	.byte	0x04, 0x17
        /*002a*/ 	.short	(.L_22 - .L_21)
.L_21:
        /*002c*/ 	.word	0x00000000
        /*0030*/ 	.short	0x0001
        /*0032*/ 	.short	0x0008
        /*0034*/ 	.byte	0x00, 0xf5, 0x21, 0x00


	//----- nvinfo : EIATTR_KPARAM_INFO
	.align		4
.L_22:
        /*0038*/ 	.byte	0x04, 0x17
        /*003a*/ 	.short	(.L_24 - .L_23)
.L_23:
        /*003c*/ 	.word	0x00000000
        /*0040*/ 	.short	0x0000
        /*0042*/ 	.short	0x0000
        /*0044*/ 	.byte	0x00, 0xf5, 0x21, 0x00


	//----- nvinfo : EIATTR_SPARSE_MMA_MASK
	.align		4
.L_24:
        /*0048*/ 	.byte	0x03, 0x50
        /*004a*/ 	.short	0x0000


	//----- nvinfo : EIATTR_MAXREG_COUNT
	.align		4
        /*004c*/ 	.byte	0x03, 0x1b
        /*004e*/ 	.short	0x00ff


	//----- nvinfo : EIATTR_MERCURY_ISA_VERSION
	.align		4
        /*0050*/ 	.byte	0x03, 0x5f
        /*0052*/ 	.short	0x0101


	//----- nvinfo : EIATTR_VRC_CTA_INIT_COUNT
	.align		4
        /*0054*/ 	.byte	0x02, 0x4a
	.zero		1
	.zero		1


	//----- nvinfo : EIATTR_EXIT_INSTR_OFFSETS
	.align		4
        /*0058*/ 	.byte	0x04, 0x1c
        /*005a*/ 	.short	(.L_26 - .L_25)


	//   ....[0]....
.L_25:
        /*005c*/ 	.word	0x000000a0


	//   ....[1]....
        /*0060*/ 	.word	0x00000110


	//   ....[2]....
        /*0064*/ 	.word	0x00000560


	//----- nvinfo : EIATTR_CRS_STACK_SIZE
	.align		4
.L_26:
        /*0068*/ 	.byte	0x04, 0x1e
        /*006a*/ 	.short	(.L_28 - .L_27)
.L_27:
        /*006c*/ 	.word	0x00000000


	//----- nvinfo : EIATTR_CBANK_PARAM_SIZE
	.align		4
.L_28:
        /*0070*/ 	.byte	0x03, 0x19
        /*0072*/ 	.short	0x0018


	//----- nvinfo : EIATTR_PARAM_CBANK
	.align		4
        /*0074*/ 	.byte	0x04, 0x0a
        /*0076*/ 	.short	(.L_30 - .L_29)
	.align		4
.L_29:
        /*0078*/ 	.word	index@(.nv.constant0._Z11sobelFilterPhS_jj)
        /*007c*/ 	.short	0x0380
        /*007e*/ 	.short	0x0018


	//----- nvinfo : EIATTR_SW_WAR
	.align		4
.L_30:
        /*0080*/ 	.byte	0x04, 0x36
        /*0082*/ 	.short	(.L_32 - .L_31)
.L_31:
        /*0084*/ 	.word	0x00000008
.L_32:


//--------------------- .nv.info._Z12gaussianBlurPhS_jjPfi --------------------------
	.section	.nv.info._Z12gaussianBlurPhS_jjPfi,"",@"SHT_CUDA_INFO"
	.sectionflags	@""
	.align	4


	//----- nvinfo : EIATTR_CUDA_API_VERSION
	.align		4
        /*0000*/ 	.byte	0x04, 0x37
        /*0002*/ 	.short	(.L_34 - .L_33)
.L_33:
        /*0004*/ 	.word	0x00000082


	//----- nvinfo : EIATTR_KPARAM_INFO
	.align		4
.L_34:
        /*0008*/ 	.byte	0x04, 0x17
        /*000a*/ 	.short	(.L_36 - .L_35)
.L_35:
        /*000c*/ 	.word	0x00000000
        /*0010*/ 	.short	0x0005
        /*0012*/ 	.short	0x0020
        /*0014*/ 	.byte	0x00, 0xf0, 0x11, 0x00


	//----- nvinfo : EIATTR_KPARAM_INFO
	.align		4
.L_36:
        /*0018*/ 	.byte	0x04, 0x17
        /*001a*/ 	.short	(.L_38 - .L_37)
.L_37:
        /*001c*/ 	.word	0x00000000
        /*0020*/ 	.short	0x0004
        /*0022*/ 	.short	0x0018
        /*0024*/ 	.byte	0x00, 0xf5, 0x21, 0x00


	//----- nvinfo : EIATTR_KPARAM_INFO
	.align		4
.L_38:
        /*0028*/ 	.byte	0x04, 0x17
        /*002a*/ 	.short	(.L_40 - .L_39)
.L_39:
        /*002c*/ 	.word	0x00000000
        /*0030*/ 	.short	0x0003
        /*0032*/ 	.short	0x0014
        /*0034*/ 	.byte	0x00, 0xf0, 0x11, 0x00


	//----- nvinfo : EIATTR_KPARAM_INFO
	.align		4
.L_40:
        /*0038*/ 	.byte	0x04, 0x17
        /*003a*/ 	.short	(.L_42 - .L_41)
.L_41:
        /*003c*/ 	.word	0x00000000
        /*0040*/ 	.short	0x0002
        /*0042*/ 	.short	0x0010
        /*0044*/ 	.byte	0x00, 0xf0, 0x11, 0x00


	//----- nvinfo : EIATTR_KPARAM_INFO
	.align		4
.L_42:
        /*0048*/ 	.byte	0x04, 0x17
        /*004a*/ 	.short	(.L_44 - .L_43)
.L_43:
        /*004c*/ 	.word	0x00000000
        /*0050*/ 	.short	0x0001
        /*0052*/ 	.short	0x0008
        /*0054*/ 	.byte	0x00, 0xf5, 0x21, 0x00


	//----- nvinfo : EIATTR_KPARAM_INFO
	.align		4
.L_44:
        /*0058*/ 	.byte	0x04, 0x17
        /*005a*/ 	.short	(.L_46 - .L_45)
.L_45:
        /*005c*/ 	.word	0x00000000
        /*0060*/ 	.short	0x0000
        /*0062*/ 	.short	0x0000
        /*0064*/ 	.byte	0x00, 0xf5, 0x21, 0x00


	//----- nvinfo : EIATTR_SPARSE_MMA_MASK
	.align		4
.L_46:
        /*0068*/ 	.byte	0x03, 0x50
        /*006a*/ 	.short	0x0000


	//----- nvinfo : EIATTR_MAXREG_COUNT
	.align		4
        /*006c*/ 	.byte	0x03, 0x1b
        /*006e*/ 	.short	0x00ff


	//----- nvinfo : EIATTR_EXTERNS
	.align		4
        /*0070*/ 	.byte	0x04, 0x0f
        /*0072*/ 	.short	(.L_48 - .L_47)


	//   ....[0]....
	.align		4
.L_47:
        /*0074*/ 	.word	index@(vprintf)


	//----- nvinfo : EIATTR_MERCURY_ISA_VERSION
	.align		4
.L_48:
        /*0078*/ 	.byte	0x03, 0x5f
        /*007a*/ 	.short	0x0101


	//----- nvinfo : EIATTR_VRC_CTA_INIT_COUNT
	.align		4
        /*007c*/ 	.byte	0x02, 0x4a
	.zero		1
	.zero		1


	//----- nvinfo : EIATTR_SYSCALL_OFFSETS
	.align		4
        /*0080*/ 	.byte	0x04, 0x46
        /*0082*/ 	.short	(.L_50 - .L_49)


	//   ....[0]....
.L_49:
        /*0084*/ 	.word	0x00000190


	//----- nvinfo : EIATTR_EXIT_INSTR_OFFSETS
	.align		4
.L_50:
        /*0088*/ 	.byte	0x04, 0x1c
        /*008a*/ 	.short	(.L_52 - .L_51)


	//   ....[0]....
.L_51:
        /*008c*/ 	.word	0x000000f0


	//   ....[1]....
        /*0090*/ 	.word	0x000001e0


	//----- nvinfo : EIATTR_CRS_STACK_SIZE
	.align		4
.L_52:
        /*0094*/ 	.byte	0x04, 0x1e
        /*0096*/ 	.short	(.L_54 - .L_53)
.L_53:
        /*0098*/ 	.word	0x00000000


	//----- nvinfo : EIATTR_CBANK_PARAM_SIZE
	.align		4
.L_54:
        /*009c*/ 	.byte	0x03, 0x19
        /*009e*/ 	.short	0x0024


	//----- nvinfo : EIATTR_PARAM_CBANK
	.align		4
        /*00a0*/ 	.byte	0x04, 0x0a
        /*00a2*/ 	.short	(.L_56 - .L_55)
	.align		4
.L_55:
        /*00a4*/ 	.word	index@(.nv.constant0._Z12gaussianBlurPhS_jjPfi)
        /*00a8*/ 	.short	0x0380
        /*00aa*/ 	.short	0x0024


	//----- nvinfo : EIATTR_SW_WAR
	.align		4
.L_56:
        /*00ac*/ 	.byte	0x04, 0x36
        /*00ae*/ 	.short	(.L_58 - .L_57)
.L_57:
        /*00b0*/ 	.word	0x00000008
.L_58:


//--------------------- .nv.callgraph             --------------------------
	.section	.nv.callgraph,"",@"SHT_CUDA_CALLGRAPH"
	.align	4
	.sectionentsize	8
	.align		4
        /*0000*/ 	.word	0x00000000
	.align		4
        /*0004*/ 	.word	0xffffffff
	.align		4
        /*0008*/ 	.word	index@(_Z12gaussianBlurPhS_jjPfi)
	.align		4
        /*000c*/ 	.word	index@(vprintf)
	.align		4
        /*0010*/ 	.word	0x00000000
	.align		4
        /*0014*/ 	.word	0xfffffffe
	.align		4
        /*0018*/ 	.word	0x00000000
	.align		4
        /*001c*/ 	.word	0xfffffffd
	.align		4
        /*0020*/ 	.word	0x00000000
	.align		4
        /*0024*/ 	.word	0xfffffffc


//--------------------- .nv.constant4             --------------------------
	.section	.nv.constant4,"a",@progbits
	.align	8
	.align		8
.nv.constant4:
        /*0000*/ 	.dword	$str
	.align		8
        /*0008*/ 	.dword	vprintf


//--------------------- .text._Z11sobelFilterPhS_jj --------------------------
	.section	.text._Z11sobelFilterPhS_jj,"ax",@progbits
	.align	128
        .global         _Z11sobelFilterPhS_jj
        .type           _Z11sobelFilterPhS_jj,@function
        .size           _Z11sobelFilterPhS_jj,(.L_x_7 - _Z11sobelFilterPhS_jj)
        .other          _Z11sobelFilterPhS_jj,@"STO_CUDA_ENTRY STV_DEFAULT"
_Z11sobelFilterPhS_jj:
.text._Z11sobelFilterPhS_jj:
[----:B------:R-:W-:Y:S01]  /*0000*/  LDC R1, c[0x0][0x37c] ;  /* 0x0000df00ff017b82 */ /* 0x000fe20000000800 */
[----:B------:R-:W0:Y:S07]  /*0010*/  S2R R4, SR_CTAID.Y ;  /* 0x0000000000047919 */ /* 0x000e2e0000002600 */
[----:B------:R-:W1:Y:S01]  /*0020*/  LDC.64 R2, c[0x0][0x390] ;  /* 0x0000e400ff027b82 */ /* 0x000e620000000a00 */
[----:B------:R-:W0:Y:S01]  /*0030*/  S2R R7, SR_TID.Y ;  /* 0x0000000000077919 */ /* 0x000e220000002200 */
[----:B------:R-:W2:Y:S01]  /*0040*/  S2R R0, SR_CTAID.X ;  /* 0x0000000000007919 */ /* 0x000ea20000002500 */
[----:B------:R-:W2:Y:S01]  /*0050*/  S2R R5, SR_TID.X ;  /* 0x0000000000057919 */ /* 0x000ea20000002100 */
[----:B0-----:R-:W-:-:S05]  /*0060*/  IMAD R4, R4, 0x10, R7 ;  /* 0x0000001004047824 */ /* 0x001fca00078e0207 */
[----:B-1----:R-:W-:Y:S01]  /*0070*/  ISETP.GE.U32.AND P0, PT, R4, R2, PT ;  /* 0x000000020400720c */ /* 0x002fe20003f06070 */
[----:B--2---:R-:W-:-:S05]  /*0080*/  IMAD R0, R0, 0x10, R5 ;  /* 0x0000001000007824 */ /* 0x004fca00078e0205 */
[----:B------:R-:W-:-:S13]  /*0090*/  ISETP.GE.U32.OR P0, PT, R0, R3, P0 ;  /* 0x000000030000720c */ /* 0x000fda0000706470 */
[----:B------:R-:W-:Y:S05]  /*00a0*/  @P0 EXIT ;  /* 0x000000000000094d */ /* 0x000fea0003800000 */
[----:B------:R-:W-:Y:S01]  /*00b0*/  ISETP.NE.AND P0, PT, R4, RZ, PT ;  /* 0x000000ff0400720c */ /* 0x000fe20003f05270 */
[----:B------:R-:W-:Y:S01]  /*00c0*/  VIADD R7, R2, 0xffffffff ;  /* 0xffffffff02077836 */ /* 0x000fe20000000000 */
[----:B------:R-:W-:Y:S02]  /*00d0*/  IADD3 R5, PT, PT, R3, -0x1, RZ ;  /* 0xffffffff03057810 */ /* 0x000fe40007ffe0ff */
[----:B------:R-:W-:-:S04]  /*00e0*/  ISETP.LT.OR P0, PT, R0, 0x1, !P0 ;  /* 0x000000010000780c */ /* 0x000fc80004701670 */
[----:B------:R-:W-:-:S04]  /*00f0*/  ISETP.GE.U32.OR P0, PT, R0, R5, P0 ;  /* 0x000000050000720c */ /* 0x000fc80000706470 */
[----:B------:R-:W-:-:S13]  /*0100*/  ISETP.GE.U32.OR P0, PT, R4, R7, P0 ;  /* 0x000000070400720c */ /* 0x000fda0000706470 */
[----:B------:R-:W-:Y:S05]  /*0110*/  @P0 EXIT ;  /* 0x000000000000094d */ /* 0x000fea0003800000 */
[----:B------:R-:W0:Y:S01]  /*0120*/  LDCU.64 UR6, c[0x0][0x380] ;  /* 0x00007000ff0677ac */ /* 0x000e220008000a00 */
[CC--:B------:R-:W-:Y:S02]  /*0130*/  IMAD R2, R4.reuse, R3.reuse, R0 ;  /* 0x0000000304027224 */ /* 0x0c0fe400078e0200 */
[----:B------:R-:W-:Y:S01]  /*0140*/  IMAD R5, R4, R3, -R3 ;  /* 0x0000000304057224 */ /* 0x000fe200078e0a03 */
[----:B------:R-:W1:Y:S01]  /*0150*/  LDCU.64 UR4, c[0x0][0x358] ;  /* 0x00006b00ff0477ac */ /* 0x000e620008000a00 */
[----:B------:R-:W-:-:S03]  /*0160*/  VIADD R4, R2, 0xffffffff ;  /* 0xffffffff02047836 */ /* 0x000fc60000000000 */
[----:B------:R-:W-:Y:S01]  /*0170*/  IADD3 R5, PT, PT, R0, R5, RZ ;  /* 0x0000000500057210 */ /* 0x000fe20007ffe0ff */
[----:B------:R-:W-:-:S04]  /*0180*/  IMAD.IADD R13, R4, 0x1, R3 ;  /* 0x00000001040d7824 */ /* 0x000fc800078e0203 */
[C---:B------:R-:W-:Y:S01]  /*0190*/  VIADD R8, R5.reuse, 0xffffffff ;  /* 0xffffffff05087836 */ /* 0x040fe20000000000 */
[----:B0-----:R-:W-:Y:S02]  /*01a0*/  IADD3 R10, P1, PT, R4, UR6, RZ ;  /* 0x00000006040a7c10 */ /* 0x001fe4000ff3e0ff */
[----:B------:R-:W-:-:S03]  /*01b0*/  IADD3 R6, P0, PT, R5, UR6, RZ ;  /* 0x0000000605067c10 */ /* 0x000fc6000ff1e0ff */
[----:B------:R-:W-:Y:S01]  /*01c0*/  IMAD.X R11, RZ, RZ, UR7, P1 ;  /* 0x00000007ff0b7e24 */ /* 0x000fe200088e06ff */
[----:B------:R-:W-:Y:S02]  /*01d0*/  IADD3 R8, P1, PT, R8, UR6, RZ ;  /* 0x0000000608087c10 */ /* 0x000fe4000ff3e0ff */
[----:B------:R-:W-:Y:S02]  /*01e0*/  IADD3 R4, PT, PT, R2, R3, RZ ;  /* 0x0000000302047210 */ /* 0x000fe40007ffe0ff */
[----:B------:R-:W-:Y:S01]  /*01f0*/  IADD3.X R7, PT, PT, RZ, UR7, RZ, P0, !PT ;  /* 0x00000007ff077c10 */ /* 0x000fe200087fe4ff */
[----:B------:R-:W-:Y:S01]  /*0200*/  IMAD.X R9, RZ, RZ, UR7, P1 ;  /* 0x00000007ff097e24 */ /* 0x000fe200088e06ff */
[C---:B------:R-:W-:Y:S01]  /*0210*/  IADD3 R12, P0, PT, R13.reuse, UR6, RZ ;  /* 0x000000060d0c7c10 */ /* 0x040fe2000ff1e0ff */
[----:B-1----:R0:W2:Y:S01]  /*0220*/  LDG.E.U8 R0, desc[UR4][R10.64] ;  /* 0x000000040a007981 */ /* 0x0020a2000c1e1100 */
[----:B------:R-:W-:Y:S01]  /*0230*/  IADD3 R4, P1, PT, R4, UR6, RZ ;  /* 0x0000000604047c10 */ /* 0x000fe2000ff3e0ff */
[----:B------:R-:W-:-:S02]  /*0240*/  VIADD R14, R13, 0x2 ;  /* 0x000000020d0e7836 */ /* 0x000fc40000000000 */
[----:B------:R-:W-:Y:S01]  /*0250*/  IMAD.X R13, RZ, RZ, UR7, P0 ;  /* 0x00000007ff0d7e24 */ /* 0x000fe200080e06ff */
[----:B------:R-:W-:Y:S01]  /*0260*/  IADD3 R16, PT, PT, R2, 0x1, RZ ;  /* 0x0000000102107810 */ /* 0x000fe20007ffe0ff */
[----:B------:R1:W3:Y:S01]  /*0270*/  LDG.E.U8 R3, desc[UR4][R8.64] ;  /* 0x0000000408037981 */ /* 0x0002e2000c1e1100 */
[----:B0-----:R-:W-:-:S03]  /*0280*/  VIADD R10, R5, 0x1 ;  /* 0x00000001050a7836 */ /* 0x001fc60000000000 */
[----:B------:R-:W3:Y:S01]  /*0290*/  LDG.E.U8 R12, desc[UR4][R12.64] ;  /* 0x000000040c0c7981 */ /* 0x000ee2000c1e1100 */
[----:B------:R-:W-:Y:S01]  /*02a0*/  IMAD.X R5, RZ, RZ, UR7, P1 ;  /* 0x00000007ff057e24 */ /* 0x000fe200088e06ff */
[----:B------:R-:W-:Y:S02]  /*02b0*/  IADD3 R14, P1, PT, R14, UR6, RZ ;  /* 0x000000060e0e7c10 */ /* 0x000fe4000ff3e0ff */
[----:B------:R-:W-:Y:S01]  /*02c0*/  IADD3 R10, P0, PT, R10, UR6, RZ ;  /* 0x000000060a0a7c10 */ /* 0x000fe2000ff1e0ff */
[----:B------:R3:W4:Y:S01]  /*02d0*/  LDG.E.U8 R6, desc[UR4][R6.64] ;  /* 0x0000000406067981 */ /* 0x000722000c1e1100 */
[----:B------:R-:W-:Y:S02]  /*02e0*/  IADD3.X R15, PT, PT, RZ, UR7, RZ, P1, !PT ;  /* 0x00000007ff0f7c10 */ /* 0x000fe40008ffe4ff */
[----:B-1----:R-:W-:Y:S01]  /*02f0*/  IADD3 R8, P1, PT, R16, UR6, RZ ;  /* 0x0000000610087c10 */ /* 0x002fe2000ff3e0ff */
[----:B------:R-:W-:Y:S01]  /*0300*/  IMAD.X R11, RZ, RZ, UR7, P0 ;  /* 0x00000007ff0b7e24 */ /* 0x000fe200080e06ff */
[----:B------:R-:W5:Y:S03]  /*0310*/  LDG.E.U8 R5, desc[UR4][R4.64] ;  /* 0x0000000404057981 */ /* 0x000f66000c1e1100 */
[----:B------:R-:W-:Y:S01]  /*0320*/  IMAD.X R9, RZ, RZ, UR7, P1 ;  /* 0x00000007ff097e24 */ /* 0x000fe200088e06ff */
[----:B------:R-:W5:Y:S04]  /*0330*/  LDG.E.U8 R15, desc[UR4][R14.64] ;  /* 0x000000040e0f7981 */ /* 0x000f68000c1e1100 */
[----:B------:R-:W5:Y:S04]  /*0340*/  LDG.E.U8 R11, desc[UR4][R10.64] ;  /* 0x000000040a0b7981 */ /* 0x000f68000c1e1100 */
[----:B------:R-:W5:Y:S01]  /*0350*/  LDG.E.U8 R9, desc[UR4][R8.64] ;  /* 0x0000000408097981 */ /* 0x000f62000c1e1100 */
[----:B------:R-:W-:Y:S01]  /*0360*/  BSSY.RECONVERGENT B0, `(.L_x_0) ;  /* 0x000001a000007945 */ /* 0x000fe20003800200 */
[----:B---3--:R-:W-:-:S04]  /*0370*/  IADD3 R7, PT, PT, R3, R12, RZ ;  /* 0x0000000c03077210 */ /* 0x008fc80007ffe0ff */
[----:B--2---:R-:W-:Y:S01]  /*0380*/  LEA R0, R0, R7, 0x1 ;  /* 0x0000000700007211 */ /* 0x004fe200078e08ff */
[----:B----4-:R-:W-:Y:S02]  /*0390*/  IMAD R6, R6, 0x2, R3 ;  /* 0x0000000206067824 */ /* 0x010fe400078e0203 */
[----:B-----5:R-:W-:-:S05]  /*03a0*/  IMAD R12, R5, 0x2, R12 ;  /* 0x00000002050c7824 */ /* 0x020fca00078e020c */
[----:B------:R-:W-:Y:S01]  /*03b0*/  IADD3 R12, PT, PT, R15, R12, RZ ;  /* 0x0000000c0f0c7210 */ /* 0x000fe20007ffe0ff */
[----:B------:R-:W-:-:S03]  /*03c0*/  IMAD.IADD R0, R11, 0x1, -R0 ;  /* 0x000000010b007824 */ /* 0x000fc600078e0a00 */
[----:B------:R-:W-:Y:S02]  /*03d0*/  IADD3 R6, PT, PT, -R12, R6, R11 ;  /* 0x000000060c067210 */ /* 0x000fe40007ffe10b */
[----:B------:R-:W-:Y:S02]  /*03e0*/  LEA R0, R9, R0, 0x1 ;  /* 0x0000000009007211 */ /* 0x000fe400078e08ff */
[----:B------:R-:W-:-:S03]  /*03f0*/  I2FP.F32.S32 R6, R6 ;  /* 0x0000000600067245 */ /* 0x000fc60000201400 */
[----:B------:R-:W-:Y:S02]  /*0400*/  IMAD.IADD R0, R0, 0x1, R15 ;  /* 0x0000000100007824 */ /* 0x000fe400078e020f */
[----:B------:R-:W-:-:S03]  /*0410*/  FMUL R3, R6, R6 ;  /* 0x0000000606037220 */ /* 0x000fc60000400000 */
[----:B------:R-:W-:-:S05]  /*0420*/  I2FP.F32.S32 R0, R0 ;  /* 0x0000000000007245 */ /* 0x000fca0000201400 */
[----:B------:R-:W-:-:S05]  /*0430*/  FFMA R0, R0, R0, R3 ;  /* 0x0000000000007223 */ /* 0x000fca0000000003 */
[----:B------:R-:W-:Y:S01]  /*0440*/  IADD3 R4, PT, PT, R0, -0xd000000, RZ ;  /* 0xf300000000047810 */ /* 0x000fe20007ffe0ff */
[----:B------:R0:W1:Y:S03]  /*0450*/  MUFU.RSQ R3, R0 ;  /* 0x0000000000037308 */ /* 0x0000660000001400 */
[----:B------:R-:W-:-:S13]  /*0460*/  ISETP.GT.U32.AND P0, PT, R4, 0x727fffff, PT ;  /* 0x727fffff0400780c */ /* 0x000fda0003f04070 */
[----:B0-----:R-:W-:Y:S05]  /*0470*/  @!P0 BRA `(.L_x_1) ;  /* 0x0000000000108947 */ /* 0x001fea0003800000 */
[----:B------:R-:W-:-:S07]  /*0480*/  MOV R8, 0x4a0 ;  /* 0x000004a000087802 */ /* 0x000fce0000000f00 */
[----:B-1----:R-:W-:Y:S05]  /*0490*/  CALL.REL.NOINC `($__internal_0_$__cuda_sm20_sqrt_rn_f32_slowpath) ;  /* 0x0000000000347944 */ /* 0x002fea0003c00000 */
[----:B------:R-:W-:Y:S01]  /*04a0*/  IMAD.MOV.U32 R0, RZ, RZ, R3 ;  /* 0x000000ffff007224 */ /* 0x000fe200078e0003 */
[----:B------:R-:W-:Y:S06]  /*04b0*/  BRA `(.L_x_2) ;  /* 0x0000000000107947 */ /* 0x000fec0003800000 */
.L_x_1:
[----:B-1----:R-:W-:Y:S01]  /*04c0*/  FMUL.FTZ R5, R0, R3 ;  /* 0x0000000300057220 */ /* 0x002fe20000410000 */
[----:B------:R-:W-:-:S03]  /*04d0*/  FMUL.FTZ R3, R3, 0.5 ;  /* 0x3f00000003037820 */ /* 0x000fc60000410000 */
[----:B------:R-:W-:-:S04]  /*04e0*/  FFMA R0, -R5, R5, R0 ;  /* 0x0000000505007223 */ /* 0x000fc80000000100 */
[----:B------:R-:W-:-:S07]  /*04f0*/  FFMA R0, R0, R3, R5 ;  /* 0x0000000300007223 */ /* 0x000fce0000000005 */
.L_x_2:
[----:B------:R-:W-:Y:S05]  /*0500*/  BSYNC.RECONVERGENT B0 ;  /* 0x0000000000007941 */ /* 0x000fea0003800200 */
.L_x_0:
[----:B------:R-:W0:Y:S01]  /*0510*/  LDCU.64 UR6, c[0x0][0x388] ;  /* 0x00007100ff0677ac */ /* 0x000e220008000a00 */
[----:B------:R-:W1:Y:S01]  /*0520*/  F2I.U32.TRUNC.NTZ R3, R0 ;  /* 0x0000000000037305 */ /* 0x000e62000020f000 */
[----:B0-----:R-:W-:-:S04]  /*0530*/  IADD3 R4, P0, PT, R2, UR6, RZ ;  /* 0x0000000602047c10 */ /* 0x001fc8000ff1e0ff */
[----:B------:R-:W-:-:S05]  /*0540*/  LEA.HI.X.SX32 R5, R2, UR7, 0x1, P0 ;  /* 0x0000000702057c11 */ /* 0x000fca00080f0eff */
[----:B-1----:R-:W-:Y:S01]  /*0550*/  STG.E.U8 desc[UR4][R4.64], R3 ;  /* 0x0000000304007986 */ /* 0x002fe2000c101104 */
[----:B------:R-:W-:Y:S05]  /*0560*/  EXIT ;  /* 0x000000000000794d */ /* 0x000fea0003800000 */
        .weak           $__internal_0_$__cuda_sm20_sqrt_rn_f32_slowpath
        .type           $__internal_0_$__cuda_sm20_sqrt_rn_f32_slowpath,@function
        .size           $__internal_0_$__cuda_sm20_sqrt_rn_f32_slowpath,(.L_x_7 - $__internal_0_$__cuda_sm20_sqrt_rn_f32_slowpath)
$__internal_0_$__cuda_sm20_sqrt_rn_f32_slowpath:
[----:B------:R-:W-:-:S13]  /*0570*/  LOP3.LUT P0, RZ, R0, 0x7fffffff, RZ, 0xc0, !PT ;  /* 0x7fffffff00ff7812 */ /* 0x000fda000780c0ff */
[----:B------:R-:W-:Y:S01]  /*0580*/  @!P0 MOV R3, R0 ;  /* 0x0000000000038202 */ /* 0x000fe20000000f00 */
[----:B------:R-:W-:Y:S06]  /*0590*/  @!P0 BRA `(.L_x_3) ;  /* 0x0000000000408947 */ /* 0x000fec0003800000 */
[----:B------:R-:W-:-:S13]  /*05a0*/  FSETP.GEU.FTZ.AND P0, PT, R0, RZ, PT ;  /* 0x000000ff0000720b */ /* 0x000fda0003f1e000 */
[----:B------:R-:W-:Y:S01]  /*05b0*/  @!P0 IMAD.MOV.U32 R3, RZ, RZ, 0x7fffffff ;  /* 0x7fffffffff038424 */ /* 0x000fe200078e00ff */
[----:B------:R-:W-:Y:S06]  /*05c0*/  @!P0 BRA `(.L_x_3) ;  /* 0x0000000000348947 */ /* 0x000fec0003800000 */
[----:B------:R-:W-:-:S13]  /*05d0*/  FSETP.GTU.FTZ.AND P0, PT, |R0|, +INF , PT ;  /* 0x7f8000000000780b */ /* 0x000fda0003f1c200 */
[----:B------:R-:W-:Y:S01]  /*05e0*/  @P0 FADD.FTZ R3, R0, 1 ;  /* 0x3f80000000030421 */ /* 0x000fe20000010000 */
[----:B------:R-:W-:Y:S06]  /*05f0*/  @P0 BRA `(.L_x_3) ;  /* 0x0000000000280947 */ /* 0x000fec0003800000 */
[----:B------:R-:W-:-:S13]  /*0600*/  FSETP.NEU.FTZ.AND P0, PT, |R0|, +INF , PT ;  /* 0x7f8000000000780b */ /* 0x000fda0003f1d200 */
[----:B------:R-:W-:-:S04]  /*0610*/  @P0 FFMA R4, R0, 1.84467440737095516160e+19, RZ ;  /* 0x5f80000000040823 */ /* 0x000fc800000000ff */
[----:B------:R-:W0:Y:S02]  /*0620*/  @P0 MUFU.RSQ R3, R4 ;  /* 0x0000000400030308 */ /* 0x000e240000001400 */
[----:B0-----:R-:W-:Y:S01]  /*0630*/  @P0 FMUL.FTZ R5, R4, R3 ;  /* 0x0000000304050220 */ /* 0x001fe20000410000 */
[----:B------:R-:W-:Y:S01]  /*0640*/  @P0 FMUL.FTZ R7, R3, 0.5 ;  /* 0x3f00000003070820 */ /* 0x000fe20000410000 */
[----:B------:R-:W-:Y:S02]  /*0650*/  @!P0 MOV R3, R0 ;  /* 0x0000000000038202 */ /* 0x000fe40000000f00 */
[----:B------:R-:W-:-:S04]  /*0660*/  @P0 FADD.FTZ R6, -R5, -RZ ;  /* 0x800000ff05060221 */ /* 0x000fc80000010100 */
[----:B------:R-:W-:-:S04]  /*0670*/  @P0 FFMA R6, R5, R6, R4 ;  /* 0x0000000605060223 */ /* 0x000fc80000000004 */
[----:B------:R-:W-:-:S04]  /*0680*/  @P0 FFMA R6, R6, R7, R5 ;  /* 0x0000000706060223 */ /* 0x000fc80000000005 */
[----:B------:R-:W-:-:S07]  /*0690*/  @P0 FMUL.FTZ R3, R6, 2.3283064365386962891e-10 ;  /* 0x2f80000006030820 */ /* 0x000fce0000410000 */
.L_x_3:
[----:B------:R-:W-:Y:S02]  /*06a0*/  HFMA2 R5, -RZ, RZ, 0, 0 ;  /* 0x00000000ff057431 */ /* 0x000fe400000001ff */
[----:B------:R-:W-:-:S04]  /*06b0*/  IMAD.MOV.U32 R4, RZ, RZ, R8 ;  /* 0x000000ffff047224 */ /* 0x000fc800078e0008 */
[----:B------:R-:W-:Y:S05]  /*06c0*/  RET.REL.NODEC R4 `(_Z11sobelFilterPhS_jj) ;  /* 0xfffffff8044c7950 */ /* 0x000fea0003c3ffff */
.L_x_4:
[----:B------:R-:W-:-:S00]  /*06d0*/  BRA `(.L_x_4) ;  /* 0xfffffffc00fc7947 */ /* 0x000fc0000383ffff */
[----:B------:R-:W-:-:S00]  /*06e0*/  NOP ;  /* 0x0000000000007918 */ /* 0x000fc00000000000 */
        /* <DEDUP_REMOVED lines=9> */
.L_x_7:


//--------------------- .text._Z12gaussianBlurPhS_jjPfi --------------------------
	.section	.text._Z12gaussianBlurPhS_jjPfi,"ax",@progbits
	.align	128
        .global         _Z12gaussianBlurPhS_jjPfi
        .type           _Z12gaussianBlurPhS_jjPfi,@function
        .size           _Z12gaussianBlurPhS_jjPfi,(.L_x_9 - _Z12gaussianBlurPhS_jjPfi)
        .other          _Z12gaussianBlurPhS_jjPfi,@"STO_CUDA_ENTRY STV_DEFAULT"
_Z12gaussianBlurPhS_jjPfi:
.text._Z12gaussianBlurPhS_jjPfi:
[----:B------:R-:W0:Y:S01]  /*0000*/  LDC R1, c[0x0][0x37c] ;  /* 0x0000df00ff017b82 */ /* 0x000e220000000800 */
[----:B------:R-:W1:Y:S01]  /*0010*/  S2R R3, SR_CTAID.Y ;  /* 0x0000000000037919 */ /* 0x000e620000002600 */
[----:B------:R-:W2:Y:S01]  /*0020*/  LDCU.64 UR6, c[0x0][0x390] ;  /* 0x00007200ff0677ac */ /* 0x000ea20008000a00 */
[----:B0-----:R-:W-:Y:S01]  /*0030*/  VIADD R1, R1, 0xfffffff8 ;  /* 0xfffffff801017836 */ /* 0x001fe20000000000 */
[----:B------:R-:W1:Y:S01]  /*0040*/  S2R R0, SR_TID.Y ;  /* 0x0000000000007919 */ /* 0x000e620000002200 */
[----:B------:R-:W0:Y:S01]  /*0050*/  LDCU UR4, c[0x0][0x2f8] ;  /* 0x00005f00ff0477ac */ /* 0x000e220008000800 */
[----:B------:R-:W3:Y:S01]  /*0060*/  S2R R2, SR_CTAID.X ;  /* 0x0000000000027919 */ /* 0x000ee20000002500 */
[----:B------:R-:W4:Y:S01]  /*0070*/  LDCU UR5, c[0x0][0x2fc] ;  /* 0x00005f80ff0577ac */ /* 0x000f220008000800 */
[----:B------:R-:W3:Y:S01]  /*0080*/  S2R R5, SR_TID.X ;  /* 0x0000000000057919 */ /* 0x000ee20000002100 */
[----:B0-----:R-:W-:-:S05]  /*0090*/  IADD3 R6, P1, PT, R1, UR4, RZ ;  /* 0x0000000401067c10 */ /* 0x001fca000ff3e0ff */
[----:B----4-:R-:W-:Y:S02]  /*00a0*/  IMAD.X R7, RZ, RZ, UR5, P1 ;  /* 0x00000005ff077e24 */ /* 0x010fe400088e06ff */
[----:B-1----:R-:W-:-:S05]  /*00b0*/  IMAD R3, R3, 0x10, R0 ;  /* 0x0000001003037824 */ /* 0x002fca00078e0200 */
[----:B--2---:R-:W-:Y:S01]  /*00c0*/  ISETP.GE.U32.AND P0, PT, R3, UR6, PT ;  /* 0x0000000603007c0c */ /* 0x004fe2000bf06070 */
[----:B---3--:R-:W-:-:S05]  /*00d0*/  IMAD R2, R2, 0x10, R5 ;  /* 0x0000001002027824 */ /* 0x008fca00078e0205 */
[----:B------:R-:W-:-:S13]  /*00e0*/  ISETP.GE.U32.OR P0, PT, R2, UR7, P0 ;  /* 0x0000000702007c0c */ /* 0x000fda0008706470 */
[----:B------:R-:W-:Y:S05]  /*00f0*/  @P0 EXIT ;  /* 0x000000000000094d */ /* 0x000fea0003800000 */
[----:B------:R-:W-:Y:S01]  /*0100*/  MOV R0, 0x8 ;  /* 0x0000000800007802 */ /* 0x000fe20000000f00 */
[----:B------:R0:W-:Y:S01]  /*0110*/  STL.64 [R1], RZ ;  /* 0x000000ff01007387 */ /* 0x0001e20000100a00 */
[----:B------:R-:W1:Y:S01]  /*0120*/  LDCU.64 UR4, c[0x4][URZ] ;  /* 0x01000000ff0477ac */ /* 0x000e620008000a00 */
[----:B------:R-:W-:Y:S01]  /*0130*/  IMAD R2, R3, UR7, R2 ;  /* 0x0000000703027c24 */ /* 0x000fe2000f8e0202 */
[----:B------:R0:W2:Y:S01]  /*0140*/  LDC.64 R8, c[0x4][R0] ;  /* 0x0100000000087b82 */ /* 0x0000a20000000a00 */
[----:B------:R-:W3:Y:S01]  /*0150*/  LDCU.64 UR36, c[0x0][0x358] ;  /* 0x00006b00ff2477ac */ /* 0x000ee20008000a00 */
[----:B-1----:R-:W-:Y:S02]  /*0160*/  IMAD.U32 R4, RZ, RZ, UR4 ;  /* 0x00000004ff047e24 */ /* 0x002fe4000f8e00ff */
[----:B0-----:R-:W-:-:S07]  /*0170*/  IMAD.U32 R5, RZ, RZ, UR5 ;  /* 0x00000005ff057e24 */ /* 0x001fce000f8e00ff */
[----:B------:R-:W-:-:S07]  /*0180*/  LEPC R20, `(.L_x_5) ;  /* 0x000000001014794e */ /* 0x000fce0000000000 */
[----:B--23--:R-:W-:Y:S05]  /*0190*/  CALL.ABS.NOINC R8 ;  /* 0x0000000008007343 */ /* 0x00cfea0003c00000 */
.L_x_5:
[----:B------:R-:W0:Y:S02]  /*01a0*/  LDCU.64 UR4, c[0x0][0x388] ;  /* 0x00007100ff0477ac */ /* 0x000e240008000a00 */
[----:B0-----:R-:W-:-:S04]  /*01b0*/  IADD3 R4, P0, PT, R2, UR4, RZ ;  /* 0x0000000402047c10 */ /* 0x001fc8000ff1e0ff */
[----:B------:R-:W-:-:S05]  /*01c0*/  LEA.HI.X.SX32 R5, R2, UR5, 0x1, P0 ;  /* 0x0000000502057c11 */ /* 0x000fca00080f0eff */
[----:B------:R-:W-:Y:S01]  /*01d0*/  STG.E.U8 desc[UR36][R4.64], RZ ;  /* 0x000000ff04007986 */ /* 0x000fe2000c101124 */
[----:B------:R-:W-:Y:S05]  /*01e0*/  EXIT ;  /* 0x000000000000794d */ /* 0x000fea0003800000 */
.L_x_6:
        /* <DEDUP_REMOVED lines=9> */
.L_x_9:


//--------------------- .nv.global.init           --------------------------
	.section	.nv.global.init,"aw",@progbits
.nv.global.init:
	.type		$str,@object
	.size		$str,(.L_0 - $str)
$str:
        /*0000*/ 	.byte	0x70, 0x69, 0x78, 0x65, 0x6c, 0x20, 0x76, 0x61, 0x6c, 0x75, 0x65, 0x3a, 0x20, 0x25, 0x66, 0x20
        /*0010*/ 	.byte	0x00
.L_0:


//--------------------- .nv.shared.reserved.0     --------------------------
	.section	.nv.shared.reserved.0,"aw",@nobits
	.weak		__nv_reservedSMEM_offset_0_alias
	.size		__nv_reservedSMEM_offset_0_alias, 0, 64
	.other		__nv_reservedSMEM_offset_0_alias,@"STO_CUDA_RESERVED_SHARED STV_DEFAULT"
__nv_reservedSMEM_offset_0_alias:
	.zero		0
	.zero		64


//--------------------- .nv.constant0._Z11sobelFilterPhS_jj --------------------------
	.section	.nv.constant0._Z11sobelFilterPhS_jj,"a",@progbits
	.sectionflags	@""
	.align	4
.nv.constant0._Z11sobelFilterPhS_jj:
	.zero		920


//--------------------- .nv.constant0._Z12gaussianBlurPhS_jjPfi --------------------------
	.section	.nv.constant0._Z12gaussianBlurPhS_jjPfi,"a",@progbits
	.sectionflags	@""
	.align	4
.nv.constant0._Z12gaussianBlurPhS_jjPfi:
	.zero		932


//--------------------- SYMBOLS --------------------------

	.type		.nv.reservedSmem.offset0,@object
	.size		.nv.reservedSmem.offset0,0x4
	.type		vprintf,@function
